//
// Generated by NVIDIA NVVM Compiler
//
// Compiler Build ID: CL-36424714
// Cuda compilation tools, release 13.0, V13.0.88
// Based on NVVM 20.0.0
//

.version 9.0
.target sm_100
.address_size 64

	// .globl	_Z14StupidSumArrayPiS_

.visible .entry _Z14StupidSumArrayPiS_(
	.param .u64 .ptr .align 1 _Z14StupidSumArrayPiS__param_0,
	.param .u64 .ptr .align 1 _Z14StupidSumArrayPiS__param_1
)
{
	.reg .pred 	%p<6>;
	.reg .b32 	%r<31>;
	.reg .b64 	%rd<12>;

	ld.param.u64 	%rd4, [_Z14StupidSumArrayPiS__param_0];
	ld.param.u64 	%rd5, [_Z14StupidSumArrayPiS__param_1];
	cvta.to.global.u64 	%rd1, %rd4;
	cvta.to.global.u64 	%rd6, %rd5;
	mov.u32 	%r12, %ntid.x;
	mov.u32 	%r13, %ctaid.x;
	mov.u32 	%r14, %tid.x;
	mad.lo.s32 	%r15, %r12, %r13, %r14;
	mul.wide.s32 	%rd7, %r15, 4;
	add.s64 	%rd2, %rd6, %rd7;
	mov.b32 	%r16, 0;
	st.global.u32 	[%rd2], %r16;
	shl.b32 	%r1, %r15, 10;
	add.s32 	%r2, %r1, 1024;
	setp.eq.s32 	%p1, %r1, 2147482624;
	@%p1 bra 	$L__BB0_6;
	add.s32 	%r3, %r1, 1;
	max.s32 	%r4, %r2, %r3;
	and.b32  	%r18, %r4, 1;
	setp.eq.b32 	%p2, %r18, 1;
	not.pred 	%p3, %p2;
	mov.b32 	%r29, 0;
	mov.u32 	%r30, %r1;
	@%p3 bra 	$L__BB0_3;
	mul.wide.s32 	%rd8, %r1, 4;
	add.s64 	%rd9, %rd1, %rd8;
	ld.global.u32 	%r29, [%rd9];
	st.global.u32 	[%rd2], %r29;
	mov.u32 	%r30, %r3;
$L__BB0_3:
	sub.s32 	%r19, %r1, %r4;
	setp.gt.u32 	%p4, %r19, -4;
	@%p4 bra 	$L__BB0_6;
	add.s64 	%rd3, %rd1, 8;
$L__BB0_5:
	mul.wide.s32 	%rd10, %r30, 4;
	add.s64 	%rd11, %rd3, %rd10;
	ld.global.u32 	%r20, [%rd11+-8];
	add.s32 	%r21, %r29, %r20;
	st.global.u32 	[%rd2], %r21;
	ld.global.u32 	%r22, [%rd11+-4];
	add.s32 	%r23, %r21, %r22;
	st.global.u32 	[%rd2], %r23;
	ld.global.u32 	%r24, [%rd11];
	add.s32 	%r25, %r23, %r24;
	st.global.u32 	[%rd2], %r25;
	ld.global.u32 	%r26, [%rd11+4];
	add.s32 	%r29, %r25, %r26;
	st.global.u32 	[%rd2], %r29;
	add.s32 	%r30, %r30, 4;
	setp.lt.s32 	%p5, %r30, %r2;
	@%p5 bra 	$L__BB0_5;
$L__BB0_6:
	ret;

}


// ===== COMPILED SASS (sm_100) =====

	.target	sm_100

	.elftype	@"ET_EXEC"


//--------------------- .note.nv.tkinfo           --------------------------
	.section	.note.nv.tkinfo,"",@"SHT_NOTE"
	.sectionflags	@"SHF_NOTE_NV_TKINFO"
	.tkinfo
        /*0018*/ 	.word	0x00000002
        /*0030*/ 	.string	""
        /*0030*/ 	.string	"ptxas"
        /*0030*/ 	.string	"Cuda compilation tools, release 13.0, V13.0.88"
        /*0030*/ 	.string	"Build cuda_13.0.r13.0/compiler.36424714_0"
        /*0030*/ 	.string	"-arch sm_100 -m 64 "



//--------------------- .note.nv.cuinfo           --------------------------
	.section	.note.nv.cuinfo,"",@"SHT_NOTE"
	.sectionflags	@"SHF_NOTE_NV_CUINFO"
        /*0018*/ 	.short	0x0002
        /*001a*/ 	.short	0x0064
        /*001c*/ 	.short	0x0082
	.zero		2


//--------------------- .nv.info                  --------------------------
	.section	.nv.info,"",@"SHT_CUDA_INFO"
	.align	4


	//----- nvinfo : EIATTR_REGCOUNT
	.align		4
        /*0000*/ 	.byte	0x04, 0x2f
        /*0002*/ 	.short	(.L_1 - .L_0)
	.align		4
.L_0:
        /*0004*/ 	.word	index@(_Z14StupidSumArrayPiS_)
        /*0008*/ 	.word	0x00000012


	//----- nvinfo : EIATTR_FRAME_SIZE
	.align		4
.L_1:
        /*000c*/ 	.byte	0x04, 0x11
        /*000e*/ 	.short	(.L_3 - .L_2)
	.align		4
.L_2:
        /*0010*/ 	.word	index@(_Z14StupidSumArrayPiS_)
        /*0014*/ 	.word	0x00000000


	//----- nvinfo : EIATTR_MIN_STACK_SIZE
	.align		4
.L_3:
        /*0018*/ 	.byte	0x04, 0x12
        /*001a*/ 	.short	(.L_5 - .L_4)
	.align		4
.L_4:
        /*001c*/ 	.word	index@(_Z14StupidSumArrayPiS_)
        /*0020*/ 	.word	0x00000000
.L_5:


//--------------------- .nv.compat                --------------------------
	.section	.nv.compat,"",@"SHT_CUDA_COMPAT_INFO"
	.align	4
        /*0000*/ 	.byte	0x02, 0x09, 0x00, 0x00, 0x02, 0x02, 0x01, 0x00, 0x02, 0x05, 0x05, 0x00, 0x03, 0x07, 0x01, 0x01
        /*0010*/ 	.byte	0x02, 0x03, 0x00, 0x00, 0x02, 0x06, 0x01, 0x00, 0x04, 0x0b, 0x08, 0x00, 0x09, 0x00, 0x00, 0x00
        /*0020*/ 	.byte	0x00, 0x00, 0x00, 0x00


//--------------------- .nv.info._Z14StupidSumArrayPiS_ --------------------------
	.section	.nv.info._Z14StupidSumArrayPiS_,"",@"SHT_CUDA_INFO"
	.sectionflags	@""
	.align	4


	//----- nvinfo : EIATTR_CUDA_API_VERSION
	.align		4
        /*0000*/ 	.byte	0x04, 0x37
        /*0002*/ 	.short	(.L_7 - .L_6)
.L_6:
        /*0004*/ 	.word	0x00000082


	//----- nvinfo : EIATTR_KPARAM_INFO
	.align		4
.L_7:
        /*0008*/ 	.byte	0x04, 0x17
        /*000a*/ 	.short	(.L_9 - .L_8)
.L_8:
        /*000c*/ 	.word	0x00000000
        /*0010*/ 	.short	0x0001
        /*0012*/ 	.short	0x0008
        /*0014*/ 	.byte	0x00, 0xf5, 0x21, 0x00


	//----- nvinfo : EIATTR_KPARAM_INFO
	.align		4
.L_9:
        /*0018*/ 	.byte	0x04, 0x17
        /*001a*/ 	.short	(.L_11 - .L_10)
.L_10:
        /*001c*/ 	.word	0x00000000
        /*0020*/ 	.short	0x0000
        /*0022*/ 	.short	0x0000
        /*0024*/ 	.byte	0x00, 0xf5, 0x21, 0x00


	//----- nvinfo : EIATTR_SPARSE_MMA_MASK
	.align		4
.L_11:
        /*0028*/ 	.byte	0x03, 0x50
        /*002a*/ 	.short	0x0000


	//----- nvinfo : EIATTR_MAXREG_COUNT
	.align		4
        /*002c*/ 	.byte	0x03, 0x1b
        /*002e*/ 	.short	0x00ff


	//----- nvinfo : EIATTR_MERCURY_ISA_VERSION
	.align		4
        /*0030*/ 	.byte	0x03, 0x5f
        /*0032*/ 	.short	0x0101


	//----- nvinfo : EIATTR_VRC_CTA_INIT_COUNT
	.align		4
        /*0034*/ 	.byte	0x02, 0x4a
	.zero		1
	.zero		1


	//----- nvinfo : EIATTR_EXIT_INSTR_OFFSETS
	.align		4
        /*0038*/ 	.byte	0x04, 0x1c
        /*003a*/ 	.short	(.L_13 - .L_12)


	//   ....[0]....
.L_12:
        /*003c*/ 	.word	0x000000b0


	//   ....[1]....
        /*0040*/ 	.word	0x00000180


	//   ....[2]....
        /*0044*/ 	.word	0x000002f0


	//----- nvinfo : EIATTR_CRS_STACK_SIZE
	.align		4
.L_13:
        /*0048*/ 	.byte	0x04, 0x1e
        /*004a*/ 	.short	(.L_15 - .L_14)
.L_14:
        /*004c*/ 	.word	0x00000000


	//----- nvinfo : EIATTR_CBANK_PARAM_SIZE
	.align		4
.L_15:
        /*0050*/ 	.byte	0x03, 0x19
        /*0052*/ 	.short	0x0010


	//----- nvinfo : EIATTR_PARAM_CBANK
	.align		4
        /*0054*/ 	.byte	0x04, 0x0a
        /*0056*/ 	.short	(.L_17 - .L_16)
	.align		4
.L_16:
        /*0058*/ 	.word	index@(.nv.constant0._Z14StupidSumArrayPiS_)
        /*005c*/ 	.short	0x0380
        /*005e*/ 	.short	0x0010


	//----- nvinfo : EIATTR_SW_WAR
	.align		4
.L_17:
        /*0060*/ 	.byte	0x04, 0x36
        /*0062*/ 	.short	(.L_19 - .L_18)
.L_18:
        /*0064*/ 	.word	0x00000008
.L_19:


//--------------------- .nv.callgraph             --------------------------
	.section	.nv.callgraph,"",@"SHT_CUDA_CALLGRAPH"
	.align	4
	.sectionentsize	8
	.align		4
        /*0000*/ 	.word	0x00000000
	.align		4
        /*0004*/ 	.word	0xffffffff
	.align		4
        /*0008*/ 	.word	0x00000000
	.align		4
        /*000c*/ 	.word	0xfffffffe
	.align		4
        /*0010*/ 	.word	0x00000000
	.align		4
        /*0014*/ 	.word	0xfffffffd
	.align		4
        /*0018*/ 	.word	0x00000000
	.align		4
        /*001c*/ 	.word	0xfffffffc


//--------------------- .text._Z14StupidSumArrayPiS_ --------------------------
	.section	.text._Z14StupidSumArrayPiS_,"ax",@progbits
	.align	128
        .global         _Z14StupidSumArrayPiS_
        .type           _Z14StupidSumArrayPiS_,@function
        .size           _Z14StupidSumArrayPiS_,(.L_x_2 - _Z14StupidSumArrayPiS_)
        .other          _Z14StupidSumArrayPiS_,@"STO_CUDA_ENTRY STV_DEFAULT"
_Z14StupidSumArrayPiS_:
.text._Z14StupidSumArrayPiS_:
[----:B------:R-:W-:Y:S01]  /*0000*/  LDC R1, c[0x0][0x37c] ;  /* 0x0000df00ff017b82 */ /* 0x000fe20000000800 */
[----:B------:R-:W0:Y:S01]  /*0010*/  S2R R5, SR_CTAID.X ;  /* 0x0000000000057919 */ /* 0x000e220000002500 */
[----:B------:R-:W0:Y:S06]  /*0020*/  LDCU UR4, c[0x0][0x360] ;  /* 0x00006c00ff0477ac */ /* 0x000e2c0008000800 */
[----:B------:R-:W1:Y:S01]  /*0030*/  LDC.64 R2, c[0x0][0x388] ;  /* 0x0000e200ff027b82 */ /* 0x000e620000000a00 */
[----:B------:R-:W0:Y:S01]  /*0040*/  S2R R0, SR_TID.X ;  /* 0x0000000000007919 */ /* 0x000e220000002100 */
[----:B------:R-:W2:Y:S01]  /*0050*/  LDCU.64 UR6, c[0x0][0x358] ;  /* 0x00006b00ff0677ac */ /* 0x000ea20008000a00 */
[----:B0-----:R-:W-:-:S04]  /*0060*/  IMAD R5, R5, UR4, R0 ;  /* 0x0000000405057c24 */ /* 0x001fc8000f8e0200 */
[C---:B------:R-:W-:Y:S02]  /*0070*/  IMAD.SHL.U32 R7, R5.reuse, 0x400, RZ ;  /* 0x0000040005077824 */ /* 0x040fe400078e00ff */
[----:B-1----:R-:W-:-:S03]  /*0080*/  IMAD.WIDE R2, R5, 0x4, R2 ;  /* 0x0000000405027825 */ /* 0x002fc600078e0202 */
[----:B------:R-:W-:Y:S02]  /*0090*/  ISETP.NE.AND P0, PT, R7, 0x7ffffc00, PT ;  /* 0x7ffffc000700780c */ /* 0x000fe40003f05270 */
[----:B--2---:R0:W-:Y:S11]  /*00a0*/  STG.E desc[UR6][R2.64], RZ ;  /* 0x000000ff02007986 */ /* 0x0041f6000c101906 */
[----:B------:R-:W-:Y:S05]  /*00b0*/  @!P0 EXIT ;  /* 0x000000000000894d */ /* 0x000fea0003800000 */
[C---:B------:R-:W-:Y:S01]  /*00c0*/  VIADD R9, R7.reuse, 0x1 ;  /* 0x0000000107097836 */ /* 0x040fe20000000000 */
[----:B------:R-:W-:Y:S01]  /*00d0*/  IADD3 R0, PT, PT, R7, 0x400, RZ ;  /* 0x0000040007007810 */ /* 0x000fe20007ffe0ff */
[----:B------:R-:W-:-:S03]  /*00e0*/  HFMA2 R11, -RZ, RZ, 0, 0 ;  /* 0x00000000ff0b7431 */ /* 0x000fc600000001ff */
[----:B------:R-:W-:-:S04]  /*00f0*/  VIMNMX R6, PT, PT, R0, R9, !PT ;  /* 0x0000000900067248 */ /* 0x000fc80007fe0100 */
[----:B------:R-:W-:-:S04]  /*0100*/  LOP3.LUT R4, R6, 0x1, RZ, 0xc0, !PT ;  /* 0x0000000106047812 */ /* 0x000fc800078ec0ff */
[----:B------:R-:W-:-:S13]  /*0110*/  ISETP.NE.U32.AND P0, PT, R4, 0x1, PT ;  /* 0x000000010400780c */ /* 0x000fda0003f05070 */
[----:B------:R-:W1:Y:S02]  /*0120*/  @!P0 LDC.64 R4, c[0x0][0x380] ;  /* 0x0000e000ff048b82 */ /* 0x000e640000000a00 */
[----:B-1----:R-:W-:-:S05]  /*0130*/  @!P0 IMAD.WIDE R4, R7, 0x4, R4 ;  /* 0x0000000407048825 */ /* 0x002fca00078e0204 */
[----:B------:R-:W2:Y:S01]  /*0140*/  @!P0 LDG.E R11, desc[UR6][R4.64] ;  /* 0x00000006040b8981 */ /* 0x000ea2000c1e1900 */
[----:B------:R-:W-:-:S05]  /*0150*/  IMAD.IADD R6, R7, 0x1, -R6 ;  /* 0x0000000107067824 */ /* 0x000fca00078e0a06 */
[----:B------:R-:W-:Y:S01]  /*0160*/  ISETP.GT.U32.AND P1, PT, R6, -0x4, PT ;  /* 0xfffffffc0600780c */ /* 0x000fe20003f24070 */
[----:B--2---:R1:W-:-:S12]  /*0170*/  @!P0 STG.E desc[UR6][R2.64], R11 ;  /* 0x0000000b02008986 */ /* 0x0043d8000c101906 */
[----:B------:R-:W-:Y:S05]  /*0180*/  @P1 EXIT ;  /* 0x000000000000194d */ /* 0x000fea0003800000 */
[----:B------:R-:W2:Y:S01]  /*0190*/  LDCU.64 UR4, c[0x0][0x380] ;  /* 0x00007000ff0477ac */ /* 0x000ea20008000a00 */
[----:B------:R-:W-:Y:S01]  /*01a0*/  @!P0 MOV R7, R9 ;  /* 0x0000000900078202 */ /* 0x000fe20000000f00 */
[----:B--2---:R-:W-:-:S04]  /*01b0*/  UIADD3 UR4, UP0, UPT, UR4, 0x8, URZ ;  /* 0x0000000804047890 */ /* 0x004fc8000ff1e0ff */
[----:B------:R-:W-:-:S12]  /*01c0*/  UIADD3.X UR5, UPT, UPT, URZ, UR5, URZ, UP0, !UPT ;  /* 0x00000005ff057290 */ /* 0x000fd800087fe4ff */
.L_x_0:
[----:B------:R-:W-:Y:S01]  /*01d0*/  MOV R5, UR5 ;  /* 0x0000000500057c02 */ /* 0x000fe20008000f00 */
[----:B------:R-:W-:-:S04]  /*01e0*/  IMAD.U32 R4, RZ, RZ, UR4 ;  /* 0x00000004ff047e24 */ /* 0x000fc8000f8e00ff */
[----:B------:R-:W-:-:S05]  /*01f0*/  IMAD.WIDE R4, R7, 0x4, R4 ;  /* 0x0000000407047825 */ /* 0x000fca00078e0204 */
[----:B--2---:R-:W2:Y:S02]  /*0200*/  LDG.E R6, desc[UR6][R4.64+-0x8] ;  /* 0xfffff80604067981 */ /* 0x004ea4000c1e1900 */
[----:B--2---:R-:W-:-:S05]  /*0210*/  IMAD.IADD R9, R6, 0x1, R11 ;  /* 0x0000000106097824 */ /* 0x004fca00078e020b */
[----:B------:R2:W-:Y:S04]  /*0220*/  STG.E desc[UR6][R2.64], R9 ;  /* 0x0000000902007986 */ /* 0x0005e8000c101906 */
[----:B------:R-:W3:Y:S02]  /*0230*/  LDG.E R6, desc[UR6][R4.64+-0x4] ;  /* 0xfffffc0604067981 */ /* 0x000ee4000c1e1900 */
[----:B---3--:R-:W-:-:S05]  /*0240*/  IADD3 R13, PT, PT, R9, R6, RZ ;  /* 0x00000006090d7210 */ /* 0x008fca0007ffe0ff */
[----:B------:R2:W-:Y:S04]  /*0250*/  STG.E desc[UR6][R2.64], R13 ;  /* 0x0000000d02007986 */ /* 0x0005e8000c101906 */
[----:B------:R-:W3:Y:S02]  /*0260*/  LDG.E R6, desc[UR6][R4.64] ;  /* 0x0000000604067981 */ /* 0x000ee4000c1e1900 */
[----:B---3--:R-:W-:-:S05]  /*0270*/  IMAD.IADD R15, R13, 0x1, R6 ;  /* 0x000000010d0f7824 */ /* 0x008fca00078e0206 */
[----:B------:R2:W-:Y:S04]  /*0280*/  STG.E desc[UR6][R2.64], R15 ;  /* 0x0000000f02007986 */ /* 0x0005e8000c101906 */
[----:B------:R-:W1:Y:S01]  /*0290*/  LDG.E R6, desc[UR6][R4.64+0x4] ;  /* 0x0000040604067981 */ /* 0x000e62000c1e1900 */
[----:B------:R-:W-:-:S05]  /*02a0*/  VIADD R7, R7, 0x4 ;  /* 0x0000000407077836 */ /* 0x000fca0000000000 */
[----:B------:R-:W-:Y:S02]  /*02b0*/  ISETP.GE.AND P0, PT, R7, R0, PT ;  /* 0x000000000700720c */ /* 0x000fe40003f06270 */
[----:B-1----:R-:W-:-:S05]  /*02c0*/  IADD3 R11, PT, PT, R15, R6, RZ ;  /* 0x000000060f0b7210 */ /* 0x002fca0007ffe0ff */
[----:B------:R2:W-:Y:S06]  /*02d0*/  STG.E desc[UR6][R2.64], R11 ;  /* 0x0000000b02007986 */ /* 0x0005ec000c101906 */
[----:B------:R-:W-:Y:S05]  /*02e0*/  @!P0 BRA `(.L_x_0) ;  /* 0xfffffffc00b88947 */ /* 0x000fea000383ffff */
[----:B------:R-:W-:Y:S05]  /*02f0*/  EXIT ;  /* 0x000000000000794d */ /* 0x000fea0003800000 */
.L_x_1:
[----:B------:R-:W-:-:S00]  /*0300*/  BRA `(.L_x_1) ;  /* 0xfffffffc00fc7947 */ /* 0x000fc0000383ffff */
[----:B------:R-:W-:-:S00]  /*0310*/  NOP ;  /* 0x0000000000007918 */ /* 0x000fc00000000000 */
        /* <DEDUP_REMOVED lines=14> */
.L_x_2:


//--------------------- .nv.shared.reserved.0     --------------------------
	.section	.nv.shared.reserved.0,"aw",@nobits
	.weak		__nv_reservedSMEM_offset_0_alias
	.size		__nv_reservedSMEM_offset_0_alias, 0, 64
	.other		__nv_reservedSMEM_offset_0_alias,@"STO_CUDA_RESERVED_SHARED STV_DEFAULT"
__nv_reservedSMEM_offset_0_alias:
	.zero		0
	.zero		64


//--------------------- .nv.constant0._Z14StupidSumArrayPiS_ --------------------------
	.section	.nv.constant0._Z14StupidSumArrayPiS_,"a",@progbits
	.sectionflags	@""
	.align	4
.nv.constant0._Z14StupidSumArrayPiS_:
	.zero		912


//--------------------- SYMBOLS --------------------------

	.type		.nv.reservedSmem.offset0,@object
	.size		.nv.reservedSmem.offset0,0x4
